//
// Generated by NVIDIA NVVM Compiler
//
// Compiler Build ID: CL-36424714
// Cuda compilation tools, release 13.0, V13.0.88
// Based on NVVM 20.0.0
//

.version 9.0
.target sm_100
.address_size 64

	// .globl	_Z16mandelbrotKernelPhiiidddd

.visible .entry _Z16mandelbrotKernelPhiiidddd(
	.param .u64 .ptr .align 1 _Z16mandelbrotKernelPhiiidddd_param_0,
	.param .u32 _Z16mandelbrotKernelPhiiidddd_param_1,
	.param .u32 _Z16mandelbrotKernelPhiiidddd_param_2,
	.param .u32 _Z16mandelbrotKernelPhiiidddd_param_3,
	.param .f64 _Z16mandelbrotKernelPhiiidddd_param_4,
	.param .f64 _Z16mandelbrotKernelPhiiidddd_param_5,
	.param .f64 _Z16mandelbrotKernelPhiiidddd_param_6,
	.param .f64 _Z16mandelbrotKernelPhiiidddd_param_7
)
{
	.reg .pred 	%p<13>;
	.reg .b32 	%r<23>;
	.reg .b64 	%rd<5>;
	.reg .b64 	%fd<59>;

	ld.param.u64 	%rd1, [_Z16mandelbrotKernelPhiiidddd_param_0];
	ld.param.u32 	%r5, [_Z16mandelbrotKernelPhiiidddd_param_1];
	ld.param.u32 	%r8, [_Z16mandelbrotKernelPhiiidddd_param_2];
	ld.param.u32 	%r7, [_Z16mandelbrotKernelPhiiidddd_param_3];
	ld.param.f64 	%fd15, [_Z16mandelbrotKernelPhiiidddd_param_4];
	ld.param.f64 	%fd16, [_Z16mandelbrotKernelPhiiidddd_param_5];
	ld.param.f64 	%fd17, [_Z16mandelbrotKernelPhiiidddd_param_6];
	ld.param.f64 	%fd18, [_Z16mandelbrotKernelPhiiidddd_param_7];
	mov.u32 	%r9, %ctaid.x;
	mov.u32 	%r10, %ntid.x;
	mov.u32 	%r11, %tid.x;
	mad.lo.s32 	%r1, %r9, %r10, %r11;
	mov.u32 	%r12, %ctaid.y;
	mov.u32 	%r13, %ntid.y;
	mov.u32 	%r14, %tid.y;
	mad.lo.s32 	%r15, %r12, %r13, %r14;
	setp.ge.s32 	%p3, %r1, %r5;
	setp.ge.s32 	%p4, %r15, %r8;
	or.pred  	%p5, %p3, %p4;
	@%p5 bra 	$L__BB0_8;
	sub.f64 	%fd20, %fd16, %fd15;
	cvt.rn.f64.s32 	%fd21, %r1;
	mul.f64 	%fd22, %fd20, %fd21;
	cvt.rn.f64.s32 	%fd23, %r5;
	div.rn.f64 	%fd24, %fd22, %fd23;
	add.f64 	%fd1, %fd15, %fd24;
	sub.f64 	%fd25, %fd18, %fd17;
	cvt.rn.f64.u32 	%fd26, %r15;
	mul.f64 	%fd27, %fd25, %fd26;
	cvt.rn.f64.u32 	%fd28, %r8;
	div.rn.f64 	%fd29, %fd27, %fd28;
	add.f64 	%fd2, %fd17, %fd29;
	setp.lt.s32 	%p7, %r7, 1;
	mov.pred 	%p12, 0;
	mov.f64 	%fd57, 0d0000000000000000;
	@%p7 bra 	$L__BB0_5;
	mov.b32 	%r22, 0;
	mov.f64 	%fd53, 0d0000000000000000;
	mov.f64 	%fd54, %fd53;
	mov.f64 	%fd55, %fd53;
	mov.f64 	%fd56, %fd53;
$L__BB0_3:
	sub.f64 	%fd31, %fd54, %fd53;
	add.f64 	%fd7, %fd1, %fd31;
	add.f64 	%fd32, %fd56, %fd56;
	fma.rn.f64 	%fd55, %fd32, %fd55, %fd2;
	add.s32 	%r22, %r22, 1;
	mul.f64 	%fd54, %fd7, %fd7;
	mul.f64 	%fd53, %fd55, %fd55;
	add.f64 	%fd33, %fd54, %fd53;
	setp.le.f64 	%p8, %fd33, 0d4010000000000000;
	setp.lt.s32 	%p12, %r22, %r7;
	and.pred  	%p10, %p8, %p12;
	mov.f64 	%fd56, %fd7;
	@%p10 bra 	$L__BB0_3;
	cvt.rn.f64.u32 	%fd57, %r22;
$L__BB0_5:
	mov.f64 	%fd58, 0d0000000000000000;
	not.pred 	%p11, %p12;
	@%p11 bra 	$L__BB0_7;
	cvt.rn.f64.s32 	%fd35, %r7;
	div.rn.f64 	%fd58, %fd57, %fd35;
$L__BB0_7:
	mov.f64 	%fd36, 0d3FF0000000000000;
	sub.f64 	%fd37, %fd36, %fd58;
	mul.f64 	%fd38, %fd37, 0d4022000000000000;
	mul.f64 	%fd39, %fd58, %fd38;
	mul.f64 	%fd40, %fd58, %fd39;
	mul.f64 	%fd41, %fd58, %fd40;
	mul.f64 	%fd42, %fd41, 0d406FE00000000000;
	cvt.rzi.u32.f64 	%r17, %fd42;
	mul.f64 	%fd43, %fd37, 0d402E000000000000;
	mul.f64 	%fd44, %fd37, %fd43;
	mul.f64 	%fd45, %fd58, %fd44;
	mul.f64 	%fd46, %fd58, %fd45;
	mul.f64 	%fd47, %fd46, 0d406FE00000000000;
	cvt.rzi.u32.f64 	%r18, %fd47;
	mul.f64 	%fd48, %fd37, 0d4021000000000000;
	mul.f64 	%fd49, %fd37, %fd48;
	mul.f64 	%fd50, %fd37, %fd49;
	mul.f64 	%fd51, %fd58, %fd50;
	mul.f64 	%fd52, %fd51, 0d406FE00000000000;
	cvt.rzi.u32.f64 	%r19, %fd52;
	mad.lo.s32 	%r20, %r5, %r15, %r1;
	mul.lo.s32 	%r21, %r20, 3;
	cvt.s64.s32 	%rd2, %r21;
	cvta.to.global.u64 	%rd3, %rd1;
	add.s64 	%rd4, %rd3, %rd2;
	st.global.u8 	[%rd4], %r17;
	st.global.u8 	[%rd4+1], %r18;
	st.global.u8 	[%rd4+2], %r19;
$L__BB0_8:
	ret;

}


// ===== COMPILED SASS (sm_100) =====

	.target	sm_100

	.elftype	@"ET_EXEC"


//--------------------- .note.nv.tkinfo           --------------------------
	.section	.note.nv.tkinfo,"",@"SHT_NOTE"
	.sectionflags	@"SHF_NOTE_NV_TKINFO"
	.tkinfo
        /*0018*/ 	.word	0x00000002
        /*0030*/ 	.string	""
        /*0030*/ 	.string	"ptxas"
        /*0030*/ 	.string	"Cuda compilation tools, release 13.0, V13.0.88"
        /*0030*/ 	.string	"Build cuda_13.0.r13.0/compiler.36424714_0"
        /*0030*/ 	.string	"-arch sm_100 -m 64 "



//--------------------- .note.nv.cuinfo           --------------------------
	.section	.note.nv.cuinfo,"",@"SHT_NOTE"
	.sectionflags	@"SHF_NOTE_NV_CUINFO"
        /*0018*/ 	.short	0x0002
        /*001a*/ 	.short	0x0064
        /*001c*/ 	.short	0x0082
	.zero		2


//--------------------- .nv.info                  --------------------------
	.section	.nv.info,"",@"SHT_CUDA_INFO"
	.align	4


	//----- nvinfo : EIATTR_REGCOUNT
	.align		4
        /*0000*/ 	.byte	0x04, 0x2f
        /*0002*/ 	.short	(.L_1 - .L_0)
	.align		4
.L_0:
        /*0004*/ 	.word	index@(_Z16mandelbrotKernelPhiiidddd)
        /*0008*/ 	.word	0x0000001c


	//----- nvinfo : EIATTR_FRAME_SIZE
	.align		4
.L_1:
        /*000c*/ 	.byte	0x04, 0x11
        /*000e*/ 	.short	(.L_3 - .L_2)
	.align		4
.L_2:
        /*0010*/ 	.word	index@($__internal_0_$__cuda_sm20_div_rn_f64_full)
        /*0014*/ 	.word	0x00000000


	//----- nvinfo : EIATTR_FRAME_SIZE
	.align		4
.L_3:
        /*0018*/ 	.byte	0x04, 0x11
        /*001a*/ 	.short	(.L_5 - .L_4)
	.align		4
.L_4:
        /*001c*/ 	.word	index@(_Z16mandelbrotKernelPhiiidddd)
        /*0020*/ 	.word	0x00000000


	//----- nvinfo : EIATTR_MIN_STACK_SIZE
	.align		4
.L_5:
        /*0024*/ 	.byte	0x04, 0x12
        /*0026*/ 	.short	(.L_7 - .L_6)
	.align		4
.L_6:
        /*0028*/ 	.word	index@(_Z16mandelbrotKernelPhiiidddd)
        /*002c*/ 	.word	0x00000000
.L_7:


//--------------------- .nv.compat                --------------------------
	.section	.nv.compat,"",@"SHT_CUDA_COMPAT_INFO"
	.align	4
        /*0000*/ 	.byte	0x02, 0x09, 0x00, 0x00, 0x02, 0x02, 0x01, 0x00, 0x02, 0x05, 0x05, 0x00, 0x03, 0x07, 0x01, 0x01
        /*0010*/ 	.byte	0x02, 0x03, 0x00, 0x00, 0x02, 0x06, 0x01, 0x00, 0x04, 0x0b, 0x08, 0x00, 0x01, 0x00, 0x00, 0x00
        /*0020*/ 	.byte	0x00, 0x00, 0x00, 0x00


//--------------------- .nv.info._Z16mandelbrotKernelPhiiidddd --------------------------
	.section	.nv.info._Z16mandelbrotKernelPhiiidddd,"",@"SHT_CUDA_INFO"
	.sectionflags	@""
	.align	4


	//----- nvinfo : EIATTR_CUDA_API_VERSION
	.align		4
        /*0000*/ 	.byte	0x04, 0x37
        /*0002*/ 	.short	(.L_9 - .L_8)
.L_8:
        /*0004*/ 	.word	0x00000082


	//----- nvinfo : EIATTR_KPARAM_INFO
	.align		4
.L_9:
        /*0008*/ 	.byte	0x04, 0x17
        /*000a*/ 	.short	(.L_11 - .L_10)
.L_10:
        /*000c*/ 	.word	0x00000000
        /*0010*/ 	.short	0x0007
        /*0012*/ 	.short	0x0030
        /*0014*/ 	.byte	0x00, 0xf0, 0x21, 0x00


	//----- nvinfo : EIATTR_KPARAM_INFO
	.align		4
.L_11:
        /*0018*/ 	.byte	0x04, 0x17
        /*001a*/ 	.short	(.L_13 - .L_12)
.L_12:
        /*001c*/ 	.word	0x00000000
        /*0020*/ 	.short	0x0006
        /*0022*/ 	.short	0x0028
        /*0024*/ 	.byte	0x00, 0xf0, 0x21, 0x00


	//----- nvinfo : EIATTR_KPARAM_INFO
	.align		4
.L_13:
        /*0028*/ 	.byte	0x04, 0x17
        /*002a*/ 	.short	(.L_15 - .L_14)
.L_14:
        /*002c*/ 	.word	0x00000000
        /*0030*/ 	.short	0x0005
        /*0032*/ 	.short	0x0020
        /*0034*/ 	.byte	0x00, 0xf0, 0x21, 0x00


	//----- nvinfo : EIATTR_KPARAM_INFO
	.align		4
.L_15:
        /*0038*/ 	.byte	0x04, 0x17
        /*003a*/ 	.short	(.L_17 - .L_16)
.L_16:
        /*003c*/ 	.word	0x00000000
        /*0040*/ 	.short	0x0004
        /*0042*/ 	.short	0x0018
        /*0044*/ 	.byte	0x00, 0xf0, 0x21, 0x00


	//----- nvinfo : EIATTR_KPARAM_INFO
	.align		4
.L_17:
        /*0048*/ 	.byte	0x04, 0x17
        /*004a*/ 	.short	(.L_19 - .L_18)
.L_18:
        /*004c*/ 	.word	0x00000000
        /*0050*/ 	.short	0x0003
        /*0052*/ 	.short	0x0010
        /*0054*/ 	.byte	0x00, 0xf0, 0x11, 0x00


	//----- nvinfo : EIATTR_KPARAM_INFO
	.align		4
.L_19:
        /*0058*/ 	.byte	0x04, 0x17
        /*005a*/ 	.short	(.L_21 - .L_20)
.L_20:
        /*005c*/ 	.word	0x00000000
        /*0060*/ 	.short	0x0002
        /*0062*/ 	.short	0x000c
        /*0064*/ 	.byte	0x00, 0xf0, 0x11, 0x00


	//----- nvinfo : EIATTR_KPARAM_INFO
	.align		4
.L_21:
        /*0068*/ 	.byte	0x04, 0x17
        /*006a*/ 	.short	(.L_23 - .L_22)
.L_22:
        /*006c*/ 	.word	0x00000000
        /*0070*/ 	.short	0x0001
        /*0072*/ 	.short	0x0008
        /*0074*/ 	.byte	0x00, 0xf0, 0x11, 0x00


	//----- nvinfo : EIATTR_KPARAM_INFO
	.align		4
.L_23:
        /*0078*/ 	.byte	0x04, 0x17
        /*007a*/ 	.short	(.L_25 - .L_24)
.L_24:
        /*007c*/ 	.word	0x00000000
        /*0080*/ 	.short	0x0000
        /*0082*/ 	.short	0x0000
        /*0084*/ 	.byte	0x00, 0xf5, 0x21, 0x00


	//----- nvinfo : EIATTR_SPARSE_MMA_MASK
	.align		4
.L_25:
        /*0088*/ 	.byte	0x03, 0x50
        /*008a*/ 	.short	0x0000


	//----- nvinfo : EIATTR_MAXREG_COUNT
	.align		4
        /*008c*/ 	.byte	0x03, 0x1b
        /*008e*/ 	.short	0x00ff


	//----- nvinfo : EIATTR_MERCURY_ISA_VERSION
	.align		4
        /*0090*/ 	.byte	0x03, 0x5f
        /*0092*/ 	.short	0x0101


	//----- nvinfo : EIATTR_VRC_CTA_INIT_COUNT
	.align		4
        /*0094*/ 	.byte	0x02, 0x4a
	.zero		1
	.zero		1


	//----- nvinfo : EIATTR_EXIT_INSTR_OFFSETS
	.align		4
        /*0098*/ 	.byte	0x04, 0x1c
        /*009a*/ 	.short	(.L_27 - .L_26)


	//   ....[0]....
.L_26:
        /*009c*/ 	.word	0x000000c0


	//   ....[1]....
        /*00a0*/ 	.word	0x000009f0


	//----- nvinfo : EIATTR_CRS_STACK_SIZE
	.align		4
.L_27:
        /*00a4*/ 	.byte	0x04, 0x1e
        /*00a6*/ 	.short	(.L_29 - .L_28)
.L_28:
        /*00a8*/ 	.word	0x00000000


	//----- nvinfo : EIATTR_CBANK_PARAM_SIZE
	.align		4
.L_29:
        /*00ac*/ 	.byte	0x03, 0x19
        /*00ae*/ 	.short	0x0038


	//----- nvinfo : EIATTR_PARAM_CBANK
	.align		4
        /*00b0*/ 	.byte	0x04, 0x0a
        /*00b2*/ 	.short	(.L_31 - .L_30)
	.align		4
.L_30:
        /*00b4*/ 	.word	index@(.nv.constant0._Z16mandelbrotKernelPhiiidddd)
        /*00b8*/ 	.short	0x0380
        /*00ba*/ 	.short	0x0038


	//----- nvinfo : EIATTR_SW_WAR
	.align		4
.L_31:
        /*00bc*/ 	.byte	0x04, 0x36
        /*00be*/ 	.short	(.L_33 - .L_32)
.L_32:
        /*00c0*/ 	.word	0x00000008
.L_33:


//--------------------- .nv.callgraph             --------------------------
	.section	.nv.callgraph,"",@"SHT_CUDA_CALLGRAPH"
	.align	4
	.sectionentsize	8
	.align		4
        /*0000*/ 	.word	0x00000000
	.align		4
        /*0004*/ 	.word	0xffffffff
	.align		4
        /*0008*/ 	.word	0x00000000
	.align		4
        /*000c*/ 	.word	0xfffffffe
	.align		4
        /*0010*/ 	.word	0x00000000
	.align		4
        /*0014*/ 	.word	0xfffffffd
	.align		4
        /*0018*/ 	.word	0x00000000
	.align		4
        /*001c*/ 	.word	0xfffffffc


//--------------------- .text._Z16mandelbrotKernelPhiiidddd --------------------------
	.section	.text._Z16mandelbrotKernelPhiiidddd,"ax",@progbits
	.align	128
        .global         _Z16mandelbrotKernelPhiiidddd
        .type           _Z16mandelbrotKernelPhiiidddd,@function
        .size           _Z16mandelbrotKernelPhiiidddd,(.L_x_16 - _Z16mandelbrotKernelPhiiidddd)
        .other          _Z16mandelbrotKernelPhiiidddd,@"STO_CUDA_ENTRY STV_DEFAULT"
_Z16mandelbrotKernelPhiiidddd:
.text._Z16mandelbrotKernelPhiiidddd:
[----:B------:R-:W-:Y:S01]  /*0000*/  LDC R1, c[0x0][0x37c] ;  /* 0x0000df00ff017b82 */ /* 0x000fe20000000800 */
[----:B------:R-:W0:Y:S07]  /*0010*/  S2R R2, SR_TID.Y ;  /* 0x0000000000027919 */ /* 0x000e2e0000002200 */
[----:B------:R-:W1:Y:S01]  /*0020*/  LDC R0, c[0x0][0x360] ;  /* 0x0000d800ff007b82 */ /* 0x000e620000000800 */
[----:B------:R-:W2:Y:S01]  /*0030*/  LDCU.64 UR6, c[0x0][0x388] ;  /* 0x00007100ff0677ac */ /* 0x000ea20008000a00 */
[----:B------:R-:W1:Y:S06]  /*0040*/  S2R R3, SR_TID.X ;  /* 0x0000000000037919 */ /* 0x000e6c0000002100 */
[----:B------:R-:W0:Y:S08]  /*0050*/  S2UR UR5, SR_CTAID.Y ;  /* 0x00000000000579c3 */ /* 0x000e300000002600 */
[----:B------:R-:W0:Y:S08]  /*0060*/  LDC R7, c[0x0][0x364] ;  /* 0x0000d900ff077b82 */ /* 0x000e300000000800 */
[----:B------:R-:W1:Y:S01]  /*0070*/  S2UR UR4, SR_CTAID.X ;  /* 0x00000000000479c3 */ /* 0x000e620000002500 */
[----:B0-----:R-:W-:-:S05]  /*0080*/  IMAD R7, R7, UR5, R2 ;  /* 0x0000000507077c24 */ /* 0x001fca000f8e0202 */
[----:B--2---:R-:W-:Y:S01]  /*0090*/  ISETP.GE.AND P0, PT, R7, UR7, PT ;  /* 0x0000000707007c0c */ /* 0x004fe2000bf06270 */
[----:B-1----:R-:W-:-:S05]  /*00a0*/  IMAD R0, R0, UR4, R3 ;  /* 0x0000000400007c24 */ /* 0x002fca000f8e0203 */
[----:B------:R-:W-:-:S13]  /*00b0*/  ISETP.GE.OR P0, PT, R0, UR6, P0 ;  /* 0x0000000600007c0c */ /* 0x000fda0008706670 */
[----:B------:R-:W-:Y:S05]  /*00c0*/  @P0 EXIT ;  /* 0x000000000000094d */ /* 0x000fea0003800000 */
[----:B------:R-:W0:Y:S01]  /*00d0*/  I2F.F64 R4, UR6 ;  /* 0x0000000600047d12 */ /* 0x000e220008201c00 */
[----:B------:R-:W-:Y:S01]  /*00e0*/  IMAD.MOV.U32 R2, RZ, RZ, 0x1 ;  /* 0x00000001ff027424 */ /* 0x000fe200078e00ff */
[----:B------:R-:W1:Y:S01]  /*00f0*/  LDC.64 R12, c[0x0][0x398] ;  /* 0x0000e600ff0c7b82 */ /* 0x000e620000000a00 */
[----:B------:R-:W1:Y:S01]  /*0100*/  LDCU.64 UR4, c[0x0][0x3a0] ;  /* 0x00007400ff0477ac */ /* 0x000e620008000a00 */
[----:B------:R-:W-:Y:S04]  /*0110*/  BSSY.RECONVERGENT B0, `(.L_x_0) ;  /* 0x0000019000007945 */ /* 0x000fe80003800200 */
[----:B0-----:R-:W0:Y:S02]  /*0120*/  MUFU.RCP64H R3, R5 ;  /* 0x0000000500037308 */ /* 0x001e240000001800 */
[----:B0-----:R-:W-:-:S08]  /*0130*/  DFMA R8, -R4, R2, 1 ;  /* 0x3ff000000408742b */ /* 0x001fd00000000102 */
[----:B------:R-:W-:-:S08]  /*0140*/  DFMA R8, R8, R8, R8 ;  /* 0x000000080808722b */ /* 0x000fd00000000008 */
[----:B------:R-:W-:Y:S02]  /*0150*/  DFMA R10, R2, R8, R2 ;  /* 0x00000008020a722b */ /* 0x000fe40000000002 */
[----:B------:R-:W0:Y:S01]  /*0160*/  I2F.F64 R8, R0 ;  /* 0x0000000000087312 */ /* 0x000e220000201c00 */
[----:B-1----:R-:W-:-:S05]  /*0170*/  DADD R2, -R12, UR4 ;  /* 0x000000040c027e29 */ /* 0x002fca0008000100 */
[----:B------:R-:W-:-:S08]  /*0180*/  DFMA R12, -R4, R10, 1 ;  /* 0x3ff00000040c742b */ /* 0x000fd0000000010a */
[----:B------:R-:W-:Y:S02]  /*0190*/  DFMA R12, R10, R12, R10 ;  /* 0x0000000c0a0c722b */ /* 0x000fe4000000000a */
[----:B0-----:R-:W-:-:S08]  /*01a0*/  DMUL R8, R2, R8 ;  /* 0x0000000802087228 */ /* 0x001fd00000000000 */
[----:B------:R-:W-:Y:S02]  /*01b0*/  DMUL R2, R8, R12 ;  /* 0x0000000c08027228 */ /* 0x000fe40000000000 */
[----:B------:R-:W-:-:S06]  /*01c0*/  FSETP.GEU.AND P1, PT, |R9|, 6.5827683646048100446e-37, PT ;  /* 0x036000000900780b */ /* 0x000fcc0003f2e200 */
[----:B------:R-:W-:-:S08]  /*01d0*/  DFMA R10, -R4, R2, R8 ;  /* 0x00000002040a722b */ /* 0x000fd00000000108 */
[----:B------:R-:W-:-:S10]  /*01e0*/  DFMA R2, R12, R10, R2 ;  /* 0x0000000a0c02722b */ /* 0x000fd40000000002 */
[----:B------:R-:W-:-:S05]  /*01f0*/  FFMA R6, RZ, R5, R3 ;  /* 0x00000005ff067223 */ /* 0x000fca0000000003 */
[----:B------:R-:W-:-:S13]  /*0200*/  FSETP.GT.AND P0, PT, |R6|, 1.469367938527859385e-39, PT ;  /* 0x001000000600780b */ /* 0x000fda0003f04200 */
[----:B------:R-:W-:Y:S05]  /*0210*/  @P0 BRA P1, `(.L_x_1) ;  /* 0x0000000000200947 */ /* 0x000fea0000800000 */
[----:B------:R-:W-:Y:S01]  /*0220*/  IMAD.MOV.U32 R14, RZ, RZ, R8 ;  /* 0x000000ffff0e7224 */ /* 0x000fe200078e0008 */
[----:B------:R-:W-:Y:S01]  /*0230*/  MOV R6, 0x280 ;  /* 0x0000028000067802 */ /* 0x000fe20000000f00 */
[----:B------:R-:W-:Y:S02]  /*0240*/  IMAD.MOV.U32 R15, RZ, RZ, R9 ;  /* 0x000000ffff0f7224 */ /* 0x000fe400078e0009 */
[----:B------:R-:W-:Y:S02]  /*0250*/  IMAD.MOV.U32 R8, RZ, RZ, R4 ;  /* 0x000000ffff087224 */ /* 0x000fe400078e0004 */
[----:B------:R-:W-:-:S07]  /*0260*/  IMAD.MOV.U32 R11, RZ, RZ, R5 ;  /* 0x000000ffff0b7224 */ /* 0x000fce00078e0005 */
[----:B------:R-:W-:Y:S05]  /*0270*/  CALL.REL.NOINC `($__internal_0_$__cuda_sm20_div_rn_f64_full) ;  /* 0x0000000400e07944 */ /* 0x000fea0003c00000 */
[----:B------:R-:W-:Y:S02]  /*0280*/  IMAD.MOV.U32 R2, RZ, RZ, R14 ;  /* 0x000000ffff027224 */ /* 0x000fe400078e000e */
[----:B------:R-:W-:-:S07]  /*0290*/  IMAD.MOV.U32 R3, RZ, RZ, R15 ;  /* 0x000000ffff037224 */ /* 0x000fce00078e000f */
.L_x_1:
[----:B------:R-:W-:Y:S05]  /*02a0*/  BSYNC.RECONVERGENT B0 ;  /* 0x0000000000007941 */ /* 0x000fea0003800200 */
.L_x_0:
[----:B------:R-:W0:Y:S01]  /*02b0*/  LDCU UR4, c[0x0][0x38c] ;  /* 0x00007180ff0477ac */ /* 0x000e220008000800 */
[----:B------:R-:W-:Y:S01]  /*02c0*/  IMAD.MOV.U32 R4, RZ, RZ, 0x1 ;  /* 0x00000001ff047424 */ /* 0x000fe200078e00ff */
[----:B------:R-:W1:Y:S01]  /*02d0*/  LDC.64 R14, c[0x0][0x3a8] ;  /* 0x0000ea00ff0e7b82 */ /* 0x000e620000000a00 */
[----:B------:R-:W-:Y:S01]  /*02e0*/  BSSY.RECONVERGENT B0, `(.L_x_2) ;  /* 0x000001c000007945 */ /* 0x000fe20003800200 */
[----:B0-----:R-:W0:Y:S01]  /*02f0*/  I2F.F64.U32 R8, UR4 ;  /* 0x0000000400087d12 */ /* 0x001e220008201800 */
[----:B------:R-:W1:Y:S07]  /*0300*/  LDCU.64 UR4, c[0x0][0x3b0] ;  /* 0x00007600ff0477ac */ /* 0x000e6e0008000a00 */
[----:B0-----:R-:W0:Y:S02]  /*0310*/  MUFU.RCP64H R5, R9 ;  /* 0x0000000900057308 */ /* 0x001e240000001800 */
[----:B0-----:R-:W-:-:S08]  /*0320*/  DFMA R10, -R8, R4, 1 ;  /* 0x3ff00000080a742b */ /* 0x001fd00000000104 */
[----:B------:R-:W-:-:S08]  /*0330*/  DFMA R10, R10, R10, R10 ;  /* 0x0000000a0a0a722b */ /* 0x000fd0000000000a */
[----:B------:R-:W-:Y:S02]  /*0340*/  DFMA R12, R4, R10, R4 ;  /* 0x0000000a040c722b */ /* 0x000fe40000000004 */
[----:B------:R-:W0:Y:S01]  /*0350*/  I2F.F64.U32 R10, R7 ;  /* 0x00000007000a7312 */ /* 0x000e220000201800 */
[----:B-1----:R-:W-:Y:S01]  /*0360*/  DADD R4, -R14, UR4 ;  /* 0x000000040e047e29 */ /* 0x002fe20008000100 */
[----:B------:R-:W1:Y:S04]  /*0370*/  LDCU.64 UR4, c[0x0][0x398] ;  /* 0x00007300ff0477ac */ /* 0x000e680008000a00 */
[----:B------:R-:W-:-:S08]  /*0380*/  DFMA R14, -R8, R12, 1 ;  /* 0x3ff00000080e742b */ /* 0x000fd0000000010c */
[----:B------:R-:W-:Y:S02]  /*0390*/  DFMA R14, R12, R14, R12 ;  /* 0x0000000e0c0e722b */ /* 0x000fe4000000000c */
[----:B0-----:R-:W-:Y:S02]  /*03a0*/  DMUL R10, R4, R10 ;  /* 0x0000000a040a7228 */ /* 0x001fe40000000000 */
[----:B-1----:R-:W-:-:S06]  /*03b0*/  DADD R2, R2, UR4 ;  /* 0x0000000402027e29 */ /* 0x002fcc0008000000 */
        /* <DEDUP_REMOVED lines=10> */
[----:B------:R-:W-:-:S07]  /*0460*/  IMAD.MOV.U32 R11, RZ, RZ, R9 ;  /* 0x000000ffff0b7224 */ /* 0x000fce00078e0009 */
[----:B------:R-:W-:Y:S05]  /*0470*/  CALL.REL.NOINC `($__internal_0_$__cuda_sm20_div_rn_f64_full) ;  /* 0x0000000400607944 */ /* 0x000fea0003c00000 */
[----:B------:R-:W-:Y:S02]  /*0480*/  IMAD.MOV.U32 R4, RZ, RZ, R14 ;  /* 0x000000ffff047224 */ /* 0x000fe400078e000e */
[----:B------:R-:W-:-:S07]  /*0490*/  IMAD.MOV.U32 R5, RZ, RZ, R15 ;  /* 0x000000ffff057224 */ /* 0x000fce00078e000f */
.L_x_3:
[----:B------:R-:W-:Y:S05]  /*04a0*/  BSYNC.RECONVERGENT B0 ;  /* 0x0000000000007941 */ /* 0x000fea0003800200 */
.L_x_2:
[----:B------:R-:W0:Y:S01]  /*04b0*/  LDCU UR6, c[0x0][0x390] ;  /* 0x00007200ff0677ac */ /* 0x000e220008000800 */
[----:B------:R-:W-:Y:S01]  /*04c0*/  PLOP3.LUT P0, PT, PT, PT, PT, 0x8, 0x80 ;  /* 0x000000000080781c */ /* 0x000fe20003f0e170 */
[----:B------:R-:W1:Y:S01]  /*04d0*/  LDCU.64 UR4, c[0x0][0x3a8] ;  /* 0x00007500ff0477ac */ /* 0x000e620008000a00 */
[----:B0-----:R-:W-:Y:S01]  /*04e0*/  UISETP.GE.AND UP0, UPT, UR6, 0x1, UPT ;  /* 0x000000010600788c */ /* 0x001fe2000bf06270 */
[----:B-1----:R-:W-:Y:S01]  /*04f0*/  DADD R14, R4, UR4 ;  /* 0x00000004040e7e29 */ /* 0x002fe20008000000 */
[----:B------:R-:W-:-:S07]  /*0500*/  CS2R R4, SRZ ;  /* 0x0000000000047805 */ /* 0x000fce000001ff00 */
[----:B------:R-:W-:Y:S05]  /*0510*/  BRA.U !UP0, `(.L_x_4) ;  /* 0x0000000108507547 */ /* 0x000fea000b800000 */
[----:B------:R-:W-:Y:S01]  /*0520*/  BSSY.RECONVERGENT B0, `(.L_x_5) ;  /* 0x0000012000007945 */ /* 0x000fe20003800200 */
[----:B------:R-:W-:Y:S01]  /*0530*/  IMAD.MOV.U32 R6, RZ, RZ, RZ ;  /* 0x000000ffff067224 */ /* 0x000fe200078e00ff */
[----:B------:R-:W-:Y:S02]  /*0540*/  CS2R R4, SRZ ;  /* 0x0000000000047805 */ /* 0x000fe4000001ff00 */
[----:B------:R-:W-:Y:S02]  /*0550*/  CS2R R8, SRZ ;  /* 0x0000000000087805 */ /* 0x000fe4000001ff00 */
[----:B------:R-:W-:Y:S02]  /*0560*/  CS2R R10, SRZ ;  /* 0x00000000000a7805 */ /* 0x000fe4000001ff00 */
[----:B------:R-:W-:-:S07]  /*0570*/  CS2R R12, SRZ ;  /* 0x00000000000c7805 */ /* 0x000fce000001ff00 */
.L_x_6:
[----:B------:R-:W-:Y:S01]  /*0580*/  DADD R4, R8, -R4 ;  /* 0x0000000008047229 */ /* 0x000fe20000000804 */
[----:B------:R-:W-:Y:S01]  /*0590*/  VIADD R6, R6, 0x1 ;  /* 0x0000000106067836 */ /* 0x000fe20000000000 */
[----:B------:R-:W-:-:S04]  /*05a0*/  DADD R8, R12, R12 ;  /* 0x000000000c087229 */ /* 0x000fc8000000000c */
[----:B------:R-:W-:Y:S02]  /*05b0*/  ISETP.GE.AND P1, PT, R6, UR6, PT ;  /* 0x0000000606007c0c */ /* 0x000fe4000bf26270 */
[----:B------:R-:W-:Y:S02]  /*05c0*/  DADD R12, R2, R4 ;  /* 0x00000000020c7229 */ /* 0x000fe40000000004 */
[----:B------:R-:W-:Y:S01]  /*05d0*/  DFMA R10, R8, R10, R14 ;  /* 0x0000000a080a722b */ /* 0x000fe2000000000e */
[----:B------:R-:W-:-:S05]  /*05e0*/  PLOP3.LUT P0, PT, P1, PT, PT, 0x8, 0x80 ;  /* 0x000000000080781c */ /* 0x000fca0000f0e170 */
[----:B------:R-:W-:Y:S02]  /*05f0*/  DMUL R8, R12, R12 ;  /* 0x0000000c0c087228 */ /* 0x000fe40000000000 */
[----:B------:R-:W-:-:S08]  /*0600*/  DMUL R4, R10, R10 ;  /* 0x0000000a0a047228 */ /* 0x000fd00000000000 */
[----:B------:R-:W-:-:S08]  /*0610*/  DADD R16, R8, R4 ;  /* 0x0000000008107229 */ /* 0x000fd00000000004 */
[----:B------:R-:W-:-:S14]  /*0620*/  DSETP.LE.AND P2, PT, R16, 4, PT ;  /* 0x401000001000742a */ /* 0x000fdc0003f43000 */
[----:B------:R-:W-:Y:S05]  /*0630*/  @!P1 BRA P2, `(.L_x_6) ;  /* 0xfffffffc00d09947 */ /* 0x000fea000103ffff */
[----:B------:R-:W-:Y:S05]  /*0640*/  BSYNC.RECONVERGENT B0 ;  /* 0x0000000000007941 */ /* 0x000fea0003800200 */
.L_x_5:
[----:B------:R0:W1:Y:S02]  /*0650*/  I2F.F64.U32 R4, R6 ;  /* 0x0000000600047312 */ /* 0x0000640000201800 */
.L_x_4:
[----:B------:R-:W2:Y:S01]  /*0660*/  LDCU.64 UR4, c[0x0][0x358] ;  /* 0x00006b00ff0477ac */ /* 0x000ea20008000a00 */
[----:B------:R-:W-:Y:S01]  /*0670*/  BSSY.RECONVERGENT B0, `(.L_x_7) ;  /* 0x000001b000007945 */ /* 0x000fe20003800200 */
[----:B------:R-:W-:-:S03]  /*0680*/  CS2R R2, SRZ ;  /* 0x0000000000027805 */ /* 0x000fc6000001ff00 */
[----:B------:R-:W-:Y:S05]  /*0690*/  @!P0 BRA `(.L_x_8) ;  /* 0x0000000000608947 */ /* 0x000fea0003800000 */
[----:B------:R-:W3:Y:S01]  /*06a0*/  I2F.F64 R8, UR6 ;  /* 0x0000000600087d12 */ /* 0x000ee20008201c00 */
[----:B------:R-:W-:Y:S01]  /*06b0*/  IMAD.MOV.U32 R2, RZ, RZ, 0x1 ;  /* 0x00000001ff027424 */ /* 0x000fe200078e00ff */
[----:B-1----:R-:W-:Y:S01]  /*06c0*/  FSETP.GEU.AND P1, PT, |R5|, 6.5827683646048100446e-37, PT ;  /* 0x036000000500780b */ /* 0x002fe20003f2e200 */
[----:B------:R-:W-:Y:S05]  /*06d0*/  BSSY.RECONVERGENT B1, `(.L_x_8) ;  /* 0x0000014000017945 */ /* 0x000fea0003800200 */
[----:B---3--:R-:W1:Y:S02]  /*06e0*/  MUFU.RCP64H R3, R9 ;  /* 0x0000000900037308 */ /* 0x008e640000001800 */
[----:B-1----:R-:W-:-:S08]  /*06f0*/  DFMA R10, -R8, R2, 1 ;  /* 0x3ff00000080a742b */ /* 0x002fd00000000102 */
[----:B------:R-:W-:-:S08]  /*0700*/  DFMA R10, R10, R10, R10 ;  /* 0x0000000a0a0a722b */ /* 0x000fd0000000000a */
[----:B------:R-:W-:-:S08]  /*0710*/  DFMA R10, R2, R10, R2 ;  /* 0x0000000a020a722b */ /* 0x000fd00000000002 */
[----:B------:R-:W-:-:S08]  /*0720*/  DFMA R2, -R8, R10, 1 ;  /* 0x3ff000000802742b */ /* 0x000fd0000000010a */
[----:B------:R-:W-:-:S08]  /*0730*/  DFMA R2, R10, R2, R10 ;  /* 0x000000020a02722b */ /* 0x000fd0000000000a */
[----:B------:R-:W-:-:S08]  /*0740*/  DMUL R10, R2, R4 ;  /* 0x00000004020a7228 */ /* 0x000fd00000000000 */
[----:B------:R-:W-:-:S08]  /*0750*/  DFMA R12, -R8, R10, R4 ;  /* 0x0000000a080c722b */ /* 0x000fd00000000104 */
[----:B------:R-:W-:-:S10]  /*0760*/  DFMA R2, R2, R12, R10 ;  /* 0x0000000c0202722b */ /* 0x000fd4000000000a */
[----:B0-----:R-:W-:-:S05]  /*0770*/  FFMA R6, RZ, R9, R3 ;  /* 0x00000009ff067223 */ /* 0x001fca0000000003 */
[----:B------:R-:W-:-:S13]  /*0780*/  FSETP.GT.AND P0, PT, |R6|, 1.469367938527859385e-39, PT ;  /* 0x001000000600780b */ /* 0x000fda0003f04200 */
[----:B------:R-:W-:Y:S05]  /*0790*/  @P0 BRA P1, `(.L_x_9) ;  /* 0x00000000001c0947 */ /* 0x000fea0000800000 */
[----:B------:R-:W-:Y:S01]  /*07a0*/  IMAD.MOV.U32 R14, RZ, RZ, R4 ;  /* 0x000000ffff0e7224 */ /* 0x000fe200078e0004 */
[----:B------:R-:W-:Y:S01]  /*07b0*/  MOV R6, 0x7f0 ;  /* 0x000007f000067802 */ /* 0x000fe20000000f00 */
[----:B------:R-:W-:Y:S02]  /*07c0*/  IMAD.MOV.U32 R15, RZ, RZ, R5 ;  /* 0x000000ffff0f7224 */ /* 0x000fe400078e0005 */
[----:B------:R-:W-:-:S07]  /*07d0*/  IMAD.MOV.U32 R11, RZ, RZ, R9 ;  /* 0x000000ffff0b7224 */ /* 0x000fce00078e0009 */
[----:B--2---:R-:W-:Y:S05]  /*07e0*/  CALL.REL.NOINC `($__internal_0_$__cuda_sm20_div_rn_f64_full) ;  /* 0x0000000000847944 */ /* 0x004fea0003c00000 */
[----:B------:R-:W-:Y:S02]  /*07f0*/  IMAD.MOV.U32 R2, RZ, RZ, R14 ;  /* 0x000000ffff027224 */ /* 0x000fe400078e000e */
[----:B------:R-:W-:-:S07]  /*0800*/  IMAD.MOV.U32 R3, RZ, RZ, R15 ;  /* 0x000000ffff037224 */ /* 0x000fce00078e000f */
.L_x_9:
[----:B--2---:R-:W-:Y:S05]  /*0810*/  BSYNC.RECONVERGENT B1 ;  /* 0x0000000000017941 */ /* 0x004fea0003800200 */
.L_x_8:
[----:B--2---:R-:W-:Y:S05]  /*0820*/  BSYNC.RECONVERGENT B0 ;  /* 0x0000000000007941 */ /* 0x004fea0003800200 */
.L_x_7:
[----:B-1----:R-:W-:Y:S01]  /*0830*/  DADD R4, -R2, 1 ;  /* 0x3ff0000002047429 */ /* 0x002fe20000000100 */
[----:B------:R-:W1:Y:S01]  /*0840*/  LDCU UR7, c[0x0][0x388] ;  /* 0x00007100ff0777ac */ /* 0x000e620008000800 */
[----:B------:R-:W2:Y:S06]  /*0850*/  LDCU.64 UR8, c[0x0][0x380] ;  /* 0x00007000ff0877ac */ /* 0x000eac0008000a00 */
[C---:B------:R-:W-:Y:S02]  /*0860*/  DMUL R8, R4.reuse, 9 ;  /* 0x4022000004087828 */ /* 0x040fe40000000000 */
[----:B------:R-:W-:-:S02]  /*0870*/  DMUL R10, R4, 15 ;  /* 0x402e0000040a7828 */ /* 0x000fc40000000000 */
[----:B------:R-:W-:-:S04]  /*0880*/  DMUL R12, R4, 8.5 ;  /* 0x40210000040c7828 */ /* 0x000fc80000000000 */
[----:B------:R-:W-:Y:S02]  /*0890*/  DMUL R8, R8, R2 ;  /* 0x0000000208087228 */ /* 0x000fe40000000000 */
[C---:B------:R-:W-:Y:S01]  /*08a0*/  DMUL R10, R4.reuse, R10 ;  /* 0x0000000a040a7228 */ /* 0x040fe20000000000 */
[----:B-1----:R-:W-:Y:S01]  /*08b0*/  IMAD R0, R7, UR7, R0 ;  /* 0x0000000707007c24 */ /* 0x002fe2000f8e0200 */
[----:B------:R-:W-:-:S03]  /*08c0*/  DMUL R12, R4, R12 ;  /* 0x0000000c040c7228 */ /* 0x000fc60000000000 */
[----:B------:R-:W-:Y:S01]  /*08d0*/  IMAD R0, R0, 0x3, RZ ;  /* 0x0000000300007824 */ /* 0x000fe200078e02ff */
[-C--:B------:R-:W-:Y:S02]  /*08e0*/  DMUL R8, R8, R2.reuse ;  /* 0x0000000208087228 */ /* 0x080fe40000000000 */
[----:B------:R-:W-:Y:S02]  /*08f0*/  DMUL R10, R10, R2 ;  /* 0x000000020a0a7228 */ /* 0x000fe40000000000 */
[----:B------:R-:W-:-:S04]  /*0900*/  DMUL R12, R4, R12 ;  /* 0x0000000c040c7228 */ /* 0x000fc80000000000 */
[-C--:B------:R-:W-:Y:S02]  /*0910*/  DMUL R8, R8, R2.reuse ;  /* 0x0000000208087228 */ /* 0x080fe40000000000 */
[-C--:B------:R-:W-:Y:S02]  /*0920*/  DMUL R10, R10, R2.reuse ;  /* 0x000000020a0a7228 */ /* 0x080fe40000000000 */
[----:B------:R-:W-:Y:S01]  /*0930*/  DMUL R12, R12, R2 ;  /* 0x000000020c0c7228 */ /* 0x000fe20000000000 */
[----:B--2---:R-:W-:-:S03]  /*0940*/  IADD3 R2, P0, PT, R0, UR8, RZ ;  /* 0x0000000800027c10 */ /* 0x004fc6000ff1e0ff */
[----:B------:R-:W-:Y:S02]  /*0950*/  DMUL R8, R8, 255 ;  /* 0x406fe00008087828 */ /* 0x000fe40000000000 */
[----:B------:R-:W-:Y:S01]  /*0960*/  DMUL R10, R10, 255 ;  /* 0x406fe0000a0a7828 */ /* 0x000fe20000000000 */
[----:B------:R-:W-:Y:S01]  /*0970*/  LEA.HI.X.SX32 R3, R0, UR9, 0x1, P0 ;  /* 0x0000000900037c11 */ /* 0x000fe200080f0eff */
[----:B------:R-:W-:-:S06]  /*0980*/  DMUL R12, R12, 255 ;  /* 0x406fe0000c0c7828 */ /* 0x000fcc0000000000 */
[----:B------:R-:W1:Y:S08]  /*0990*/  F2I.U32.F64.TRUNC R9, R8 ;  /* 0x0000000800097311 */ /* 0x000e70000030d000 */
[----:B------:R-:W2:Y:S01]  /*09a0*/  F2I.U32.F64.TRUNC R11, R10 ;  /* 0x0000000a000b7311 */ /* 0x000ea2000030d000 */
[----:B-1----:R-:W-:Y:S07]  /*09b0*/  STG.E.U8 desc[UR4][R2.64], R9 ;  /* 0x0000000902007986 */ /* 0x002fee000c101104 */
[----:B------:R-:W1:Y:S01]  /*09c0*/  F2I.U32.F64.TRUNC R13, R12 ;  /* 0x0000000c000d7311 */ /* 0x000e62000030d000 */
[----:B--2---:R-:W-:Y:S04]  /*09d0*/  STG.E.U8 desc[UR4][R2.64+0x1], R11 ;  /* 0x0000010b02007986 */ /* 0x004fe8000c101104 */
[----:B-1----:R-:W-:Y:S01]  /*09e0*/  STG.E.U8 desc[UR4][R2.64+0x2], R13 ;  /* 0x0000020d02007986 */ /* 0x002fe2000c101104 */
[----:B------:R-:W-:Y:S05]  /*09f0*/  EXIT ;  /* 0x000000000000794d */ /* 0x000fea0003800000 */
        .weak           $__internal_0_$__cuda_sm20_div_rn_f64_full
        .type           $__internal_0_$__cuda_sm20_div_rn_f64_full,@function
        .size           $__internal_0_$__cuda_sm20_div_rn_f64_full,(.L_x_16 - $__internal_0_$__cuda_sm20_div_rn_f64_full)
$__internal_0_$__cuda_sm20_div_rn_f64_full:
[C---:B------:R-:W-:Y:S01]  /*0a00*/  FSETP.GEU.AND P0, PT, |R11|.reuse, 1.469367938527859385e-39, PT ;  /* 0x001000000b00780b */ /* 0x040fe20003f0e200 */
[--C-:B------:R-:W-:Y:S01]  /*0a10*/  IMAD.MOV.U32 R10, RZ, RZ, R8.reuse ;  /* 0x000000ffff0a7224 */ /* 0x100fe200078e0008 */
[C---:B------:R-:W-:Y:S01]  /*0a20*/  LOP3.LUT R12, R11.reuse, 0x800fffff, RZ, 0xc0, !PT ;  /* 0x800fffff0b0c7812 */ /* 0x040fe200078ec0ff */
[----:B------:R-:W-:Y:S01]  /*0a30*/  IMAD.MOV.U32 R9, RZ, RZ, R15 ;  /* 0x000000ffff097224 */ /* 0x000fe200078e000f */
[----:B------:R-:W-:Y:S01]  /*0a40*/  LOP3.LUT R20, R11, 0x7ff00000, RZ, 0xc0, !PT ;  /* 0x7ff000000b147812 */ /* 0x000fe200078ec0ff */
[----:B------:R-:W-:Y:S01]  /*0a50*/  IMAD.MOV.U32 R16, RZ, RZ, 0x1 ;  /* 0x00000001ff107424 */ /* 0x000fe200078e00ff */
[----:B------:R-:W-:Y:S01]  /*0a60*/  LOP3.LUT R13, R12, 0x3ff00000, RZ, 0xfc, !PT ;  /* 0x3ff000000c0d7812 */ /* 0x000fe200078efcff */
[----:B------:R-:W-:Y:S01]  /*0a70*/  IMAD.MOV.U32 R12, RZ, RZ, R8 ;  /* 0x000000ffff0c7224 */ /* 0x000fe200078e0008 */
[C---:B------:R-:W-:Y:S01]  /*0a80*/  FSETP.GEU.AND P2, PT, |R9|.reuse, 1.469367938527859385e-39, PT ;  /* 0x001000000900780b */ /* 0x040fe20003f4e200 */
[----:B------:R-:W-:Y:S01]  /*0a90*/  IMAD.MOV.U32 R8, RZ, RZ, R14 ;  /* 0x000000ffff087224 */ /* 0x000fe200078e000e */
[----:B------:R-:W-:Y:S01]  /*0aa0*/  LOP3.LUT R15, R9, 0x7ff00000, RZ, 0xc0, !PT ;  /* 0x7ff00000090f7812 */ /* 0x000fe200078ec0ff */
[----:B------:R-:W-:Y:S02]  /*0ab0*/  BSSY.RECONVERGENT B2, `(.L_x_10) ;  /* 0x0000050000027945 */ /* 0x000fe40003800200 */
[----:B------:R-:W-:Y:S01]  /*0ac0*/  @!P0 DMUL R12, R10, 8.98846567431157953865e+307 ;  /* 0x7fe000000a0c8828 */ /* 0x000fe20000000000 */
[----:B------:R-:W-:-:S05]  /*0ad0*/  ISETP.GE.U32.AND P1, PT, R15, R20, PT ;  /* 0x000000140f00720c */ /* 0x000fca0003f26070 */
[----:B------:R-:W0:Y:S02]  /*0ae0*/  MUFU.RCP64H R17, R13 ;  /* 0x0000000d00117308 */ /* 0x000e240000001800 */
[----:B------:R-:W-:-:S04]  /*0af0*/  @!P2 LOP3.LUT R14, R11, 0x7ff00000, RZ, 0xc0, !PT ;  /* 0x7ff000000b0ea812 */ /* 0x000fc800078ec0ff */
[----:B------:R-:W-:Y:S01]  /*0b00*/  @!P2 ISETP.GE.U32.AND P3, PT, R15, R14, PT ;  /* 0x0000000e0f00a20c */ /* 0x000fe20003f66070 */
[----:B------:R-:W-:-:S05]  /*0b10*/  IMAD.MOV.U32 R14, RZ, RZ, 0x1ca00000 ;  /* 0x1ca00000ff0e7424 */ /* 0x000fca00078e00ff */
[----:B------:R-:W-:-:S04]  /*0b20*/  @!P2 SEL R19, R14, 0x63400000, !P3 ;  /* 0x634000000e13a807 */ /* 0x000fc80005800000 */
[----:B------:R-:W-:Y:S01]  /*0b30*/  @!P2 LOP3.LUT R22, R19, 0x80000000, R9, 0xf8, !PT ;  /* 0x800000001316a812 */ /* 0x000fe200078ef809 */
[----:B0-----:R-:W-:-:S03]  /*0b40*/  DFMA R4, R16, -R12, 1 ;  /* 0x3ff000001004742b */ /* 0x001fc6000000080c */
[----:B------:R-:W-:Y:S01]  /*0b50*/  @!P2 LOP3.LUT R23, R22, 0x100000, RZ, 0xfc, !PT ;  /* 0x001000001617a812 */ /* 0x000fe200078efcff */
[----:B------:R-:W-:-:S04]  /*0b60*/  @!P2 IMAD.MOV.U32 R22, RZ, RZ, RZ ;  /* 0x000000ffff16a224 */ /* 0x000fc800078e00ff */
[----:B------:R-:W-:-:S08]  /*0b70*/  DFMA R4, R4, R4, R4 ;  /* 0x000000040404722b */ /* 0x000fd00000000004 */
[----:B------:R-:W-:Y:S01]  /*0b80*/  DFMA R16, R16, R4, R16 ;  /* 0x000000041010722b */ /* 0x000fe20000000010 */
[----:B------:R-:W-:Y:S01]  /*0b90*/  SEL R5, R14, 0x63400000, !P1 ;  /* 0x634000000e057807 */ /* 0x000fe20004800000 */
[----:B------:R-:W-:-:S03]  /*0ba0*/  IMAD.MOV.U32 R4, RZ, RZ, R8 ;  /* 0x000000ffff047224 */ /* 0x000fc600078e0008 */
[----:B------:R-:W-:-:S03]  /*0bb0*/  LOP3.LUT R5, R5, 0x800fffff, R9, 0xf8, !PT ;  /* 0x800fffff05057812 */ /* 0x000fc600078ef809 */
[----:B------:R-:W-:-:S03]  /*0bc0*/  DFMA R18, R16, -R12, 1 ;  /* 0x3ff000001012742b */ /* 0x000fc6000000080c */
[----:B------:R-:W-:Y:S01]  /*0bd0*/  @!P2 DFMA R4, R4, 2, -R22 ;  /* 0x400000000404a82b */ /* 0x000fe20000000816 */
[----:B------:R-:W-:-:S04]  /*0be0*/  IMAD.MOV.U32 R22, RZ, RZ, R15 ;  /* 0x000000ffff167224 */ /* 0x000fc800078e000f */
[----:B------:R-:W-:Y:S01]  /*0bf0*/  DFMA R16, R16, R18, R16 ;  /* 0x000000121010722b */ /* 0x000fe20000000010 */
[----:B------:R-:W-:Y:S01]  /*0c00*/  IMAD.MOV.U32 R23, RZ, RZ, R20 ;  /* 0x000000ffff177224 */ /* 0x000fe200078e0014 */
[----:B------:R-:W-:-:S03]  /*0c10*/  @!P0 LOP3.LUT R23, R13, 0x7ff00000, RZ, 0xc0, !PT ;  /* 0x7ff000000d178812 */ /* 0x000fc600078ec0ff */
[----:B------:R-:W-:Y:S02]  /*0c20*/  @!P2 LOP3.LUT R22, R5, 0x7ff00000, RZ, 0xc0, !PT ;  /* 0x7ff000000516a812 */ /* 0x000fe400078ec0ff */
[----:B------:R-:W-:Y:S01]  /*0c30*/  VIADD R25, R23, 0xffffffff ;  /* 0xffffffff17197836 */ /* 0x000fe20000000000 */
[----:B------:R-:W-:Y:S02]  /*0c40*/  DMUL R18, R16, R4 ;  /* 0x0000000410127228 */ /* 0x000fe40000000000 */
[----:B------:R-:W-:-:S05]  /*0c50*/  VIADD R24, R22, 0xffffffff ;  /* 0xffffffff16187836 */ /* 0x000fca0000000000 */
[----:B------:R-:W-:Y:S01]  /*0c60*/  ISETP.GT.U32.AND P0, PT, R24, 0x7feffffe, PT ;  /* 0x7feffffe1800780c */ /* 0x000fe20003f04070 */
[----:B------:R-:W-:-:S03]  /*0c70*/  DFMA R20, R18, -R12, R4 ;  /* 0x8000000c1214722b */ /* 0x000fc60000000004 */
[----:B------:R-:W-:-:S05]  /*0c80*/  ISETP.GT.U32.OR P0, PT, R25, 0x7feffffe, P0 ;  /* 0x7feffffe1900780c */ /* 0x000fca0000704470 */
[----:B------:R-:W-:-:S08]  /*0c90*/  DFMA R16, R16, R20, R18 ;  /* 0x000000141010722b */ /* 0x000fd00000000012 */
[----:B------:R-:W-:Y:S05]  /*0ca0*/  @P0 BRA `(.L_x_11) ;  /* 0x00000000006c0947 */ /* 0x000fea0003800000 */
[----:B------:R-:W-:-:S04]  /*0cb0*/  LOP3.LUT R18, R11, 0x7ff00000, RZ, 0xc0, !PT ;  /* 0x7ff000000b127812 */ /* 0x000fc800078ec0ff */
[CC--:B------:R-:W-:Y:S02]  /*0cc0*/  VIADDMNMX R8, R15.reuse, -R18.reuse, 0xb9600000, !PT ;  /* 0xb96000000f087446 */ /* 0x0c0fe40007800912 */
[----:B------:R-:W-:Y:S02]  /*0cd0*/  ISETP.GE.U32.AND P0, PT, R15, R18, PT ;  /* 0x000000120f00720c */ /* 0x000fe40003f06070 */
[----:B------:R-:W-:Y:S02]  /*0ce0*/  VIMNMX R8, PT, PT, R8, 0x46a00000, PT ;  /* 0x46a0000008087848 */ /* 0x000fe40003fe0100 */
[----:B------:R-:W-:-:S05]  /*0cf0*/  SEL R9, R14, 0x63400000, !P0 ;  /* 0x634000000e097807 */ /* 0x000fca0004000000 */
[----:B------:R-:W-:Y:S02]  /*0d00*/  IMAD.IADD R18, R8, 0x1, -R9 ;  /* 0x0000000108127824 */ /* 0x000fe400078e0a09 */
[----:B------:R-:W-:Y:S02]  /*0d10*/  IMAD.MOV.U32 R8, RZ, RZ, RZ ;  /* 0x000000ffff087224 */ /* 0x000fe400078e00ff */
[----:B------:R-:W-:-:S06]  /*0d20*/  VIADD R9, R18, 0x7fe00000 ;  /* 0x7fe0000012097836 */ /* 0x000fcc0000000000 */
[----:B------:R-:W-:-:S10]  /*0d30*/  DMUL R14, R16, R8 ;  /* 0x00000008100e7228 */ /* 0x000fd40000000000 */
[----:B------:R-:W-:-:S13]  /*0d40*/  FSETP.GTU.AND P0, PT, |R15|, 1.469367938527859385e-39, PT ;  /* 0x001000000f00780b */ /* 0x000fda0003f0c200 */
[----:B------:R-:W-:Y:S05]  /*0d50*/  @P0 BRA `(.L_x_12) ;  /* 0x0000000000940947 */ /* 0x000fea0003800000 */
[----:B------:R-:W-:Y:S01]  /*0d60*/  DFMA R4, R16, -R12, R4 ;  /* 0x8000000c1004722b */ /* 0x000fe20000000004 */
[----:B------:R-:W-:-:S09]  /*0d70*/  IMAD.MOV.U32 R8, RZ, RZ, RZ ;  /* 0x000000ffff087224 */ /* 0x000fd200078e00ff */
[C---:B------:R-:W-:Y:S02]  /*0d80*/  FSETP.NEU.AND P0, PT, R5.reuse, RZ, PT ;  /* 0x000000ff0500720b */ /* 0x040fe40003f0d000 */
[----:B------:R-:W-:-:S04]  /*0d90*/  LOP3.LUT R11, R5, 0x80000000, R11, 0x48, !PT ;  /* 0x80000000050b7812 */ /* 0x000fc800078e480b */
[----:B------:R-:W-:-:S07]  /*0da0*/  LOP3.LUT R9, R11, R9, RZ, 0xfc, !PT ;  /* 0x000000090b097212 */ /* 0x000fce00078efcff */
[----:B------:R-:W-:Y:S05]  /*0db0*/  @!P0 BRA `(.L_x_12) ;  /* 0x00000000007c8947 */ /* 0x000fea0003800000 */
[----:B------:R-:W-:Y:S01]  /*0dc0*/  IMAD.MOV R5, RZ, RZ, -R18 ;  /* 0x000000ffff057224 */ /* 0x000fe200078e0a12 */
[----:B------:R-:W-:Y:S01]  /*0dd0*/  DMUL.RP R8, R16, R8 ;  /* 0x0000000810087228 */ /* 0x000fe20000008000 */
[----:B------:R-:W-:-:S06]  /*0de0*/  IMAD.MOV.U32 R4, RZ, RZ, RZ ;  /* 0x000000ffff047224 */ /* 0x000fcc00078e00ff */
[----:B------:R-:W-:-:S03]  /*0df0*/  DFMA R4, R14, -R4, R16 ;  /* 0x800000040e04722b */ /* 0x000fc60000000010 */
[----:B------:R-:W-:-:S03]  /*0e00*/  LOP3.LUT R11, R9, R11, RZ, 0x3c, !PT ;  /* 0x0000000b090b7212 */ /* 0x000fc600078e3cff */
[----:B------:R-:W-:-:S04]  /*0e10*/  IADD3 R4, PT, PT, -R18, -0x43300000, RZ ;  /* 0xbcd0000012047810 */ /* 0x000fc80007ffe1ff */
[----:B------:R-:W-:-:S04]  /*0e20*/  FSETP.NEU.AND P0, PT, |R5|, R4, PT ;  /* 0x000000040500720b */ /* 0x000fc80003f0d200 */
[----:B------:R-:W-:Y:S02]  /*0e30*/  FSEL R14, R8, R14, !P0 ;  /* 0x0000000e080e7208 */ /* 0x000fe40004000000 */
[----:B------:R-:W-:Y:S01]  /*0e40*/  FSEL R15, R11, R15, !P0 ;  /* 0x0000000f0b0f7208 */ /* 0x000fe20004000000 */
[----:B------:R-:W-:Y:S06]  /*0e50*/  BRA `(.L_x_12) ;  /* 0x0000000000547947 */ /* 0x000fec0003800000 */
.L_x_11:
[----:B------:R-:W-:-:S14]  /*0e60*/  DSETP.NAN.AND P0, PT, R8, R8, PT ;  /* 0x000000080800722a */ /* 0x000fdc0003f08000 */
[----:B------:R-:W-:Y:S05]  /*0e70*/  @P0 BRA `(.L_x_13) ;  /* 0x0000000000440947 */ /* 0x000fea0003800000 */
[----:B------:R-:W-:-:S14]  /*0e80*/  DSETP.NAN.AND P0, PT, R10, R10, PT ;  /* 0x0000000a0a00722a */ /* 0x000fdc0003f08000 */
[----:B------:R-:W-:Y:S05]  /*0e90*/  @P0 BRA `(.L_x_14) ;  /* 0x0000000000300947 */ /* 0x000fea0003800000 */
[----:B------:R-:W-:Y:S01]  /*0ea0*/  ISETP.NE.AND P0, PT, R22, R23, PT ;  /* 0x000000171600720c */ /* 0x000fe20003f05270 */
[----:B------:R-:W-:Y:S02]  /*0eb0*/  IMAD.MOV.U32 R14, RZ, RZ, 0x0 ;  /* 0x00000000ff0e7424 */ /* 0x000fe400078e00ff */
[----:B------:R-:W-:-:S10]  /*0ec0*/  IMAD.MOV.U32 R15, RZ, RZ, -0x80000 ;  /* 0xfff80000ff0f7424 */ /* 0x000fd400078e00ff */
[----:B------:R-:W-:Y:S05]  /*0ed0*/  @!P0 BRA `(.L_x_12) ;  /* 0x0000000000348947 */ /* 0x000fea0003800000 */
[----:B------:R-:W-:Y:S02]  /*0ee0*/  ISETP.NE.AND P0, PT, R22, 0x7ff00000, PT ;  /* 0x7ff000001600780c */ /* 0x000fe40003f05270 */
[----:B------:R-:W-:Y:S02]  /*0ef0*/  LOP3.LUT R15, R9, 0x80000000, R11, 0x48, !PT ;  /* 0x80000000090f7812 */ /* 0x000fe400078e480b */
[----:B------:R-:W-:-:S13]  /*0f00*/  ISETP.EQ.OR P0, PT, R23, RZ, !P0 ;  /* 0x000000ff1700720c */ /* 0x000fda0004702670 */
[----:B------:R-:W-:Y:S01]  /*0f10*/  @P0 LOP3.LUT R4, R15, 0x7ff00000, RZ, 0xfc, !PT ;  /* 0x7ff000000f040812 */ /* 0x000fe200078efcff */
[----:B------:R-:W-:Y:S02]  /*0f20*/  @!P0 IMAD.MOV.U32 R14, RZ, RZ, RZ ;  /* 0x000000ffff0e8224 */ /* 0x000fe400078e00ff */
[----:B------:R-:W-:Y:S02]  /*0f30*/  @P0 IMAD.MOV.U32 R14, RZ, RZ, RZ ;  /* 0x000000ffff0e0224 */ /* 0x000fe400078e00ff */
[----:B------:R-:W-:Y:S01]  /*0f40*/  @P0 IMAD.MOV.U32 R15, RZ, RZ, R4 ;  /* 0x000000ffff0f0224 */ /* 0x000fe200078e0004 */
[----:B------:R-:W-:Y:S06]  /*0f50*/  BRA `(.L_x_12) ;  /* 0x0000000000147947 */ /* 0x000fec0003800000 */
.L_x_14:
[----:B------:R-:W-:Y:S01]  /*0f60*/  LOP3.LUT R15, R11, 0x80000, RZ, 0xfc, !PT ;  /* 0x000800000b0f7812 */ /* 0x000fe200078efcff */
[----:B------:R-:W-:Y:S01]  /*0f70*/  IMAD.MOV.U32 R14, RZ, RZ, R10 ;  /* 0x000000ffff0e7224 */ /* 0x000fe200078e000a */
[----:B------:R-:W-:Y:S06]  /*0f80*/  BRA `(.L_x_12) ;  /* 0x0000000000087947 */ /* 0x000fec0003800000 */
.L_x_13:
[----:B------:R-:W-:Y:S01]  /*0f90*/  LOP3.LUT R15, R9, 0x80000, RZ, 0xfc, !PT ;  /* 0x00080000090f7812 */ /* 0x000fe200078efcff */
[----:B------:R-:W-:-:S07]  /*0fa0*/  IMAD.MOV.U32 R14, RZ, RZ, R8 ;  /* 0x000000ffff0e7224 */ /* 0x000fce00078e0008 */
.L_x_12:
[----:B------:R-:W-:Y:S05]  /*0fb0*/  BSYNC.RECONVERGENT B2 ;  /* 0x0000000000027941 */ /* 0x000fea0003800200 */
.L_x_10:
[----:B------:R-:W-:Y:S02]  /*0fc0*/  IMAD.MOV.U32 R4, RZ, RZ, R6 ;  /* 0x000000ffff047224 */ /* 0x000fe400078e0006 */
[----:B------:R-:W-:-:S04]  /*0fd0*/  IMAD.MOV.U32 R5, RZ, RZ, 0x0 ;  /* 0x00000000ff057424 */ /* 0x000fc800078e00ff */
[----:B------:R-:W-:Y:S05]  /*0fe0*/  RET.REL.NODEC R4 `(_Z16mandelbrotKernelPhiiidddd) ;  /* 0xfffffff004047950 */ /* 0x000fea0003c3ffff */
.L_x_15:
[----:B------:R-:W-:-:S00]  /*0ff0*/  BRA `(.L_x_15) ;  /* 0xfffffffc00fc7947 */ /* 0x000fc0000383ffff */
[----:B------:R-:W-:-:S00]  /*1000*/  NOP ;  /* 0x0000000000007918 */ /* 0x000fc00000000000 */
[----:B------:R-:W-:-:S00]  /*1010*/  NOP ;  /* 0x0000000000007918 */ /* 0x000fc00000000000 */
[----:B------:R-:W-:-:S00]  /*1020*/  NOP ;  /* 0x0000000000007918 */ /* 0x000fc00000000000 */
[----:B------:R-:W-:-:S00]  /*1030*/  NOP ;  /* 0x0000000000007918 */ /* 0x000fc00000000000 */
[----:B------:R-:W-:-:S00]  /*1040*/  NOP ;  /* 0x0000000000007918 */ /* 0x000fc00000000000 */
[----:B------:R-:W-:-:S00]  /*1050*/  NOP ;  /* 0x0000000000007918 */ /* 0x000fc00000000000 */
[----:B------:R-:W-:-:S00]  /*1060*/  NOP ;  /* 0x0000000000007918 */ /* 0x000fc00000000000 */
[----:B------:R-:W-:-:S00]  /*1070*/  NOP ;  /* 0x0000000000007918 */ /* 0x000fc00000000000 */
.L_x_16:


//--------------------- .nv.shared.reserved.0     --------------------------
	.section	.nv.shared.reserved.0,"aw",@nobits
	.weak		__nv_reservedSMEM_offset_0_alias
	.size		__nv_reservedSMEM_offset_0_alias, 0, 64
	.other		__nv_reservedSMEM_offset_0_alias,@"STO_CUDA_RESERVED_SHARED STV_DEFAULT"
__nv_reservedSMEM_offset_0_alias:
	.zero		0
	.zero		64


//--------------------- .nv.constant0._Z16mandelbrotKernelPhiiidddd --------------------------
	.section	.nv.constant0._Z16mandelbrotKernelPhiiidddd,"a",@progbits
	.sectionflags	@""
	.align	4
.nv.constant0._Z16mandelbrotKernelPhiiidddd:
	.zero		952


//--------------------- SYMBOLS --------------------------

	.type		.nv.reservedSmem.offset0,@object
	.size		.nv.reservedSmem.offset0,0x4
